	.headerflags	@"EF_CUDA_TEXMODE_UNIFIED EF_CUDA_64BIT_ADDRESS EF_CUDA_ACCELERATORS EF_CUDA_SM90 EF_CUDA_VIRTUAL_SM(EF_CUDA_SM90)"
	.elftype	@"ET_EXEC"


//--------------------- .nv.info                  --------------------------
	.section	.nv.info,"",@"SHT_CUDA_INFO"
	.align	4


	//----- nvinfo : EIATTR_REGCOUNT
	.align		4
        /*0000*/ 	.byte	0x04, 0x2f
        /*0002*/ 	.short	(.L_1 - .L_0)
	.align		4
.L_0:
        /*0004*/ 	.word	index@(triton_poi_fused_add_0)
        /*0008*/ 	.word	0x0000000e


	//----- nvinfo : EIATTR_MIN_STACK_SIZE
	.align		4
.L_1:
        /*000c*/ 	.byte	0x04, 0x12
        /*000e*/ 	.short	(.L_3 - .L_2)
	.align		4
.L_2:
        /*0010*/ 	.word	index@(triton_poi_fused_add_0)
        /*0014*/ 	.word	0x00000000


	//----- nvinfo : EIATTR_FRAME_SIZE
	.align		4
.L_3:
        /*0018*/ 	.byte	0x04, 0x11
        /*001a*/ 	.short	(.L_5 - .L_4)
	.align		4
.L_4:
        /*001c*/ 	.word	index@(triton_poi_fused_add_0)
        /*0020*/ 	.word	0x00000000


	//----- nvinfo : EIATTR_MIN_STACK_SIZE
	.align		4
.L_5:
        /*0024*/ 	.byte	0x04, 0x12
        /*0026*/ 	.short	(.L_7 - .L_6)
	.align		4
.L_6:
        /*0028*/ 	.word	index@(triton_poi_fused_add_0)
        /*002c*/ 	.word	0x00000000
.L_7:


//--------------------- .nv.info.triton_poi_fused_add_0 --------------------------
	.section	.nv.info.triton_poi_fused_add_0,"",@"SHT_CUDA_INFO"
	.sectionflags	@""
	.align	4


	//----- nvinfo : EIATTR_CUDA_API_VERSION
	.align		4
        /*0000*/ 	.byte	0x04, 0x37
        /*0002*/ 	.short	(.L_9 - .L_8)
.L_8:
        /*0004*/ 	.word	0x0000007c


	//----- nvinfo : EIATTR_KPARAM_INFO
	.align		4
.L_9:
        /*0008*/ 	.byte	0x04, 0x17
        /*000a*/ 	.short	(.L_11 - .L_10)
.L_10:
        /*000c*/ 	.word	0x00000000
        /*0010*/ 	.short	0x0003
        /*0012*/ 	.short	0x0018
        /*0014*/ 	.byte	0x00, 0xf0, 0x11, 0x00


	//----- nvinfo : EIATTR_KPARAM_INFO
	.align		4
.L_11:
        /*0018*/ 	.byte	0x04, 0x17
        /*001a*/ 	.short	(.L_13 - .L_12)
.L_12:
        /*001c*/ 	.word	0x00000000
        /*0020*/ 	.short	0x0002
        /*0022*/ 	.short	0x0010
        /*0024*/ 	.byte	0x00, 0xf4, 0x21, 0x00


	//----- nvinfo : EIATTR_KPARAM_INFO
	.align		4
.L_13:
        /*0028*/ 	.byte	0x04, 0x17
        /*002a*/ 	.short	(.L_15 - .L_14)
.L_14:
        /*002c*/ 	.word	0x00000000
        /*0030*/ 	.short	0x0001
        /*0032*/ 	.short	0x0008
        /*0034*/ 	.byte	0x00, 0xf4, 0x21, 0x00


	//----- nvinfo : EIATTR_KPARAM_INFO
	.align		4
.L_15:
        /*0038*/ 	.byte	0x04, 0x17
        /*003a*/ 	.short	(.L_17 - .L_16)
.L_16:
        /*003c*/ 	.word	0x00000000
        /*0040*/ 	.short	0x0000
        /*0042*/ 	.short	0x0000
        /*0044*/ 	.byte	0x00, 0xf4, 0x21, 0x00


	//----- nvinfo : EIATTR_SPARSE_MMA_MASK
	.align		4
.L_17:
        /*0048*/ 	.byte	0x03, 0x50
        /*004a*/ 	.short	0x0000


	//----- nvinfo : EIATTR_MAXREG_COUNT
	.align		4
        /*004c*/ 	.byte	0x03, 0x1b
        /*004e*/ 	.short	0x00ff


	//----- nvinfo : EIATTR_EXIT_INSTR_OFFSETS
	.align		4
        /*0050*/ 	.byte	0x04, 0x1c
        /*0052*/ 	.short	(.L_19 - .L_18)


	//   ....[0]....
.L_18:
        /*0054*/ 	.word	0x00000170


	//   ....[1]....
        /*0058*/ 	.word	0x00000190


	//----- nvinfo : EIATTR_REQNTID
	.align		4
.L_19:
        /*005c*/ 	.byte	0x04, 0x10
        /*005e*/ 	.short	(.L_21 - .L_20)
.L_20:
        /*0060*/ 	.word	0x00000080
        /*0064*/ 	.word	0x00000001
        /*0068*/ 	.word	0x00000001


	//----- nvinfo : EIATTR_CBANK_PARAM_SIZE
	.align		4
.L_21:
        /*006c*/ 	.byte	0x03, 0x19
        /*006e*/ 	.short	0x001c


	//----- nvinfo : EIATTR_PARAM_CBANK
	.align		4
        /*0070*/ 	.byte	0x04, 0x0a
        /*0072*/ 	.short	(.L_23 - .L_22)
	.align		4
.L_22:
        /*0074*/ 	.word	index@(.nv.constant0.triton_poi_fused_add_0)
        /*0078*/ 	.short	0x0210
        /*007a*/ 	.short	0x001c


	//----- nvinfo : EIATTR_SW_WAR
	.align		4
.L_23:
        /*007c*/ 	.byte	0x04, 0x36
        /*007e*/ 	.short	(.L_25 - .L_24)
.L_24:
        /*0080*/ 	.word	0x00000008
.L_25:


//--------------------- .nv.callgraph             --------------------------
	.section	.nv.callgraph,"",@"SHT_CUDA_CALLGRAPH"
	.align	4
	.sectionentsize	8
	.align		4
        /*0000*/ 	.word	0x00000000
	.align		4
        /*0004*/ 	.word	0xffffffff
	.align		4
        /*0008*/ 	.word	0x00000000
	.align		4
        /*000c*/ 	.word	0xfffffffe
	.align		4
        /*0010*/ 	.word	0x00000000
	.align		4
        /*0014*/ 	.word	0xfffffffd
	.align		4
        /*0018*/ 	.word	0x00000000
	.align		4
        /*001c*/ 	.word	0xfffffffc


//--------------------- .text.triton_poi_fused_add_0 --------------------------
	.section	.text.triton_poi_fused_add_0,"ax",@progbits
	.align	128
        .global         triton_poi_fused_add_0
        .type           triton_poi_fused_add_0,@function
        .size           triton_poi_fused_add_0,(.L_x_1 - triton_poi_fused_add_0)
        .other          triton_poi_fused_add_0,@"STO_CUDA_ENTRY STV_DEFAULT"
triton_poi_fused_add_0:
.text.triton_poi_fused_add_0:
[----:B------:R-:W0:Y:S02]  /*0000*/  LDC R1, c[0x0][0x28] ;  /* 0x00000a00ff017b82 */ /* 0x000e240000000800 */
[----:B------:R-:W1:Y:S01]  /*0010*/  S2R R0, SR_TID.X ;  /* 0x0000000000007919 */ /* 0x000e620000002100 */
[----:B------:R-:W2:Y:S01]  /*0020*/  LDC.64 R4, c[0x0][0x218] ;  /* 0x00008600ff047b82 */ /* 0x000ea20000000a00 */
[----:B------:R-:W-:Y:S01]  /*0030*/  IMAD.MOV.U32 R11, RZ, RZ, RZ ;  /* 0x000000ffff0b7224 */ /* 0x000fe200078e00ff */
[----:B------:R-:W-:Y:S01]  /*0040*/  ULDC.64 UR4, c[0x0][0x208] ;  /* 0x0000820000047ab9 */ /* 0x000fe20000000a00 */
[----:B------:R-:W3:Y:S05]  /*0050*/  S2R R9, SR_CTAID.X ;  /* 0x0000000000097919 */ /* 0x000eea0000002500 */
[----:B------:R-:W4:Y:S01]  /*0060*/  LDC.64 R2, c[0x0][0x210] ;  /* 0x00008400ff027b82 */ /* 0x000f220000000a00 */
[----:B-1----:R-:W-:-:S02]  /*0070*/  LOP3.LUT R0, R0, 0x7f, RZ, 0xc0, !PT ;  /* 0x0000007f00007812 */ /* 0x002fc400078ec0ff */
[----:B---3--:R-:W-:-:S03]  /*0080*/  SHF.R.S32.HI R6, RZ, 0x18, R9 ;  /* 0x00000018ff067819 */ /* 0x008fc60000011409 */
[----:B------:R-:W-:Y:S01]  /*0090*/  IMAD R9, R9, 0x80, R0 ;  /* 0x0000008009097824 */ /* 0x000fe200078e0200 */
[----:B------:R-:W-:-:S03]  /*00a0*/  SGXT R0, R6, 0x1 ;  /* 0x000000010600781a */ /* 0x000fc60000000200 */
[C---:B----4-:R-:W-:Y:S01]  /*00b0*/  IMAD.WIDE R2, R9.reuse, 0x4, R2 ;  /* 0x0000000409027825 */ /* 0x050fe200078e0202 */
[----:B------:R-:W-:Y:S02]  /*00c0*/  ISETP.GE.AND P0, PT, R9, 0x100, PT ;  /* 0x000001000900780c */ /* 0x000fe40003f06270 */
[----:B------:R-:W-:-:S04]  /*00d0*/  LEA.HI R0, R0, R9, RZ, 0x2 ;  /* 0x0000000900007211 */ /* 0x000fc800078f10ff */
[----:B------:R-:W-:-:S05]  /*00e0*/  LOP3.LUT R0, R0, 0xfffffffc, RZ, 0xc0, !PT ;  /* 0xfffffffc00007812 */ /* 0x000fca00078ec0ff */
[----:B------:R-:W-:Y:S01]  /*00f0*/  IMAD.IADD R7, R9, 0x1, -R0 ;  /* 0x0000000109077824 */ /* 0x000fe200078e0a00 */
[----:B------:R-:W-:-:S03]  /*0100*/  HFMA2.MMA R0, -RZ, RZ, 0, 0 ;  /* 0x00000000ff007435 */ /* 0x000fc600000001ff */
[----:B--2---:R-:W-:Y:S02]  /*0110*/  IMAD.WIDE R4, R7, 0x4, R4 ;  /* 0x0000000407047825 */ /* 0x004fe400078e0204 */
[----:B------:R-:W1:Y:S03]  /*0120*/  LDC.64 R6, c[0x0][0x220] ;  /* 0x00008800ff067b82 */ /* 0x000e660000000a00 */
[----:B------:R-:W2:Y:S04]  /*0130*/  @!P0 LDG.E.EL R11, desc[UR4][R4.64] ;  /* 0x00000004040b8981 */ /* 0x000ea8000c2e1900 */
[----:B------:R-:W2:Y:S01]  /*0140*/  @!P0 LDG.E R0, desc[UR4][R2.64] ;  /* 0x0000000402008981 */ /* 0x000ea2000c1e1900 */
[----:B-1----:R-:W-:-:S04]  /*0150*/  IMAD.WIDE R6, R9, 0x4, R6 ;  /* 0x0000000409067825 */ /* 0x002fc800078e0206 */
[----:B--2---:R-:W-:Y:S01]  /*0160*/  FADD R11, R11, R0 ;  /* 0x000000000b0b7221 */ /* 0x004fe20000000000 */
[----:B------:R-:W-:Y:S06]  /*0170*/  @P0 EXIT ;  /* 0x000000000000094d */ /* 0x000fec0003800000 */
[----:B------:R-:W-:Y:S01]  /*0180*/  STG.E desc[UR4][R6.64], R11 ;  /* 0x0000000b06007986 */ /* 0x000fe2000c101904 */
[----:B------:R-:W-:Y:S05]  /*0190*/  EXIT ;  /* 0x000000000000794d */ /* 0x000fea0003800000 */
.L_x_0:
[----:B------:R-:W-:-:S00]  /*01a0*/  BRA `(.L_x_0) ;  /* 0xfffffffc00fc7947 */ /* 0x000fc0000383ffff */
[----:B------:R-:W-:-:S00]  /*01b0*/  NOP ;  /* 0x0000000000007918 */ /* 0x000fc00000000000 */
        /* <DEDUP_REMOVED lines=12> */
.L_x_1:


//--------------------- .nv.constant0.triton_poi_fused_add_0 --------------------------
	.section	.nv.constant0.triton_poi_fused_add_0,"a",@progbits
	.sectionflags	@""
	.align	4
.nv.constant0.triton_poi_fused_add_0:
	.zero		556
